	.headerflags	@"EF_CUDA_TEXMODE_UNIFIED EF_CUDA_64BIT_ADDRESS EF_CUDA_SM86 EF_CUDA_VIRTUAL_SM(EF_CUDA_SM86)"
	.elftype	@"ET_EXEC"


//--------------------- .nv.info                  --------------------------
	.section	.nv.info,"",@"SHT_CUDA_INFO"
	.align	4


	//----- nvinfo : EIATTR_REGCOUNT
	.align		4
        /*0000*/ 	.byte	0x04, 0x2f
        /*0002*/ 	.short	(.L_1 - .L_0)
	.align		4
.L_0:
        /*0004*/ 	.word	index@(triton_)
        /*0008*/ 	.word	0x00000024


	//----- nvinfo : EIATTR_MAX_STACK_SIZE
	.align		4
.L_1:
        /*000c*/ 	.byte	0x04, 0x23
        /*000e*/ 	.short	(.L_3 - .L_2)
	.align		4
.L_2:
        /*0010*/ 	.word	index@(triton_)
        /*0014*/ 	.word	0x00000000


	//----- nvinfo : EIATTR_MIN_STACK_SIZE
	.align		4
.L_3:
        /*0018*/ 	.byte	0x04, 0x12
        /*001a*/ 	.short	(.L_5 - .L_4)
	.align		4
.L_4:
        /*001c*/ 	.word	index@(triton_)
        /*0020*/ 	.word	0x00000000


	//----- nvinfo : EIATTR_FRAME_SIZE
	.align		4
.L_5:
        /*0024*/ 	.byte	0x04, 0x11
        /*0026*/ 	.short	(.L_7 - .L_6)
	.align		4
.L_6:
        /*0028*/ 	.word	index@(triton_)
        /*002c*/ 	.word	0x00000000
.L_7:


//--------------------- .nv.info.triton_          --------------------------
	.section	.nv.info.triton_,"",@"SHT_CUDA_INFO"
	.align	4


	//----- nvinfo : EIATTR_CUDA_API_VERSION
	.align		4
        /*0000*/ 	.byte	0x04, 0x37
        /*0002*/ 	.short	(.L_9 - .L_8)
.L_8:
        /*0004*/ 	.word	0x0000007b


	//----- nvinfo : EIATTR_SW2861232_WAR
	.align		4
.L_9:
        /*0008*/ 	.byte	0x01, 0x35
	.zero		2


	//----- nvinfo : EIATTR_PARAM_CBANK
	.align		4
        /*000c*/ 	.byte	0x04, 0x0a
        /*000e*/ 	.short	(.L_11 - .L_10)
	.align		4
.L_10:
        /*0010*/ 	.word	index@(.nv.constant0.triton_)
        /*0014*/ 	.short	0x0160
        /*0016*/ 	.short	0x001c


	//----- nvinfo : EIATTR_CBANK_PARAM_SIZE
	.align		4
.L_11:
        /*0018*/ 	.byte	0x03, 0x19
        /*001a*/ 	.short	0x001c


	//----- nvinfo : EIATTR_KPARAM_INFO
	.align		4
        /*001c*/ 	.byte	0x04, 0x17
        /*001e*/ 	.short	(.L_13 - .L_12)
.L_12:
        /*0020*/ 	.word	0x00000000
        /*0024*/ 	.short	0x0003
        /*0026*/ 	.short	0x0018
        /*0028*/ 	.byte	0x00, 0xf0, 0x11, 0x00


	//----- nvinfo : EIATTR_KPARAM_INFO
	.align		4
.L_13:
        /*002c*/ 	.byte	0x04, 0x17
        /*002e*/ 	.short	(.L_15 - .L_14)
.L_14:
        /*0030*/ 	.word	0x00000000
        /*0034*/ 	.short	0x0002
        /*0036*/ 	.short	0x0010
        /*0038*/ 	.byte	0x00, 0xf0, 0x21, 0x00


	//----- nvinfo : EIATTR_KPARAM_INFO
	.align		4
.L_15:
        /*003c*/ 	.byte	0x04, 0x17
        /*003e*/ 	.short	(.L_17 - .L_16)
.L_16:
        /*0040*/ 	.word	0x00000000
        /*0044*/ 	.short	0x0001
        /*0046*/ 	.short	0x0008
        /*0048*/ 	.byte	0x00, 0xf0, 0x21, 0x00


	//----- nvinfo : EIATTR_KPARAM_INFO
	.align		4
.L_17:
        /*004c*/ 	.byte	0x04, 0x17
        /*004e*/ 	.short	(.L_19 - .L_18)
.L_18:
        /*0050*/ 	.word	0x00000000
        /*0054*/ 	.short	0x0000
        /*0056*/ 	.short	0x0000
        /*0058*/ 	.byte	0x00, 0xf0, 0x21, 0x00


	//----- nvinfo : EIATTR_MAXREG_COUNT
	.align		4
.L_19:
        /*005c*/ 	.byte	0x03, 0x1b
        /*005e*/ 	.short	0x00ff


	//----- nvinfo : EIATTR_EXIT_INSTR_OFFSETS
	.align		4
        /*0060*/ 	.byte	0x04, 0x1c
        /*0062*/ 	.short	(.L_21 - .L_20)


	//   ....[0]....
.L_20:
        /*0064*/ 	.word	0x000009d0


	//   ....[1]....
        /*0068*/ 	.word	0x000009f0


	//----- nvinfo : EIATTR_MAX_THREADS
	.align		4
.L_21:
        /*006c*/ 	.byte	0x04, 0x05
        /*006e*/ 	.short	(.L_23 - .L_22)
.L_22:
        /*0070*/ 	.word	0x00000080
        /*0074*/ 	.word	0x00000001
        /*0078*/ 	.word	0x00000001
.L_23:


//--------------------- .nv.rel.action            --------------------------
	.section	.nv.rel.action,"",@"SHT_CUDA_RELOCINFO"
	.align	8
	.sectionentsize	8
        /*0000*/ 	.byte	0x73, 0x00, 0x00, 0x00, 0x00, 0x00, 0x00, 0x00, 0x00, 0x00, 0x00, 0x11, 0x25, 0x00, 0x05, 0x36


//--------------------- .nv.constant0.triton_     --------------------------
	.section	.nv.constant0.triton_,"a",@progbits
	.align	4
.nv.constant0.triton_:
	.zero		380


//--------------------- .text.triton_             --------------------------
	.section	.text.triton_,"ax",@progbits
	.sectioninfo	@"SHI_REGISTERS=36"
	.align	128
        .global         triton_
        .type           triton_,@function
        .size           triton_,(.L_x_1 - triton_)
        .other          triton_,@"STO_CUDA_ENTRY STV_DEFAULT"
triton_:
.text.triton_:
[----:B------:R-:W-:-:S02]  /*0000*/  IMAD.MOV.U32 R1, RZ, RZ, c[0x0][0x28] ;  /* 0x00000a00ff017624 */ /* 0x000fc400078e00ff */
[----:B------:R-:W0:Y:S01]  /*0010*/  S2R R0, SR_TID.X ;  /* 0x0000000000007919 */ /* 0x000e220000002100 */
[----:B------:R-:W-:Y:S01]  /*0020*/  IMAD.MOV.U32 R20, RZ, RZ, 0x8 ;  /* 0x00000008ff147424 */ /* 0x000fe200078e00ff */
[----:B------:R-:W-:Y:S01]  /*0030*/  CS2R R6, SRZ ;  /* 0x0000000000067805 */ /* 0x000fe2000001ff00 */
[----:B------:R-:W-:Y:S01]  /*0040*/  ULDC.64 UR4, c[0x0][0x118] ;  /* 0x0000460000047ab9 */ /* 0x000fe20000000a00 */
[----:B------:R-:W1:Y:S01]  /*0050*/  S2R R3, SR_CTAID.X ;  /* 0x0000000000037919 */ /* 0x000e620000002500 */
[----:B0-----:R-:W-:-:S05]  /*0060*/  IMAD.SHL.U32 R0, R0, 0x4, RZ ;  /* 0x0000000400007824 */ /* 0x001fca00078e00ff */
[----:B------:R-:W-:-:S05]  /*0070*/  LOP3.LUT R0, R0, 0x1fc, RZ, 0xc0, !PT ;  /* 0x000001fc00007812 */ /* 0x000fca00078ec0ff */
[----:B-1----:R-:W-:-:S04]  /*0080*/  IMAD R22, R3, 0x400, R0 ;  /* 0x0000040003167824 */ /* 0x002fc800078e0200 */
[C---:B------:R-:W-:Y:S01]  /*0090*/  IMAD.HI R0, R22.reuse, 0x79ed6cd5, RZ ;  /* 0x79ed6cd516007827 */ /* 0x040fe200078e02ff */
[----:B------:R-:W-:-:S04]  /*00a0*/  IADD3 R2, R22, 0x1, RZ ;  /* 0x0000000116027810 */ /* 0x000fc80007ffe0ff */
[----:B------:R-:W-:Y:S02]  /*00b0*/  SHF.R.U32.HI R3, RZ, 0x1f, R0 ;  /* 0x0000001fff037819 */ /* 0x000fe40000011600 */
[----:B------:R-:W-:Y:S02]  /*00c0*/  ISETP.GE.AND P1, PT, R2, c[0x0][0x178], PT ;  /* 0x00005e0002007a0c */ /* 0x000fe40003f26270 */
[----:B------:R-:W-:Y:S02]  /*00d0*/  LEA.HI.SX32 R3, R0, R3, 0x14 ;  /* 0x0000000300037211 */ /* 0x000fe400078fa2ff */
[----:B------:R-:W-:-:S03]  /*00e0*/  IADD3 R0, R22, 0x2, RZ ;  /* 0x0000000216007810 */ /* 0x000fc60007ffe0ff */
[----:B------:R-:W-:Y:S01]  /*00f0*/  IMAD.WIDE R10, R3, R20, c[0x0][0x160] ;  /* 0x00005800030a7625 */ /* 0x000fe200078e0214 */
[----:B------:R-:W-:-:S05]  /*0100*/  ISETP.GE.AND P0, PT, R0, c[0x0][0x178], PT ;  /* 0x00005e0000007a0c */ /* 0x000fca0003f06270 */
[----:B------:R0:W2:Y:S01]  /*0110*/  @!P1 LDG.E.EL.64 R6, [R10.64] ;  /* 0x000000040a069981 */ /* 0x0000a2000c2e1b00 */
[----:B------:R-:W-:Y:S01]  /*0120*/  CS2R R4, SRZ ;  /* 0x0000000000047805 */ /* 0x000fe2000001ff00 */
[----:B------:R-:W-:-:S04]  /*0130*/  IADD3 R0, R22, 0x3, RZ ;  /* 0x0000000316007810 */ /* 0x000fc80007ffe0ff */
[----:B------:R-:W-:Y:S02]  /*0140*/  ISETP.GE.AND P2, PT, R0, c[0x0][0x178], PT ;  /* 0x00005e0000007a0c */ /* 0x000fe40003f46270 */
[----:B------:R0:W3:Y:S01]  /*0150*/  @!P0 LDG.E.EL.64 R4, [R10.64] ;  /* 0x000000040a048981 */ /* 0x0000e2000c2e1b00 */
[----:B------:R-:W-:Y:S01]  /*0160*/  CS2R R2, SRZ ;  /* 0x0000000000027805 */ /* 0x000fe2000001ff00 */
[----:B------:R-:W-:Y:S01]  /*0170*/  ISETP.GE.AND P3, PT, R22, c[0x0][0x178], PT ;  /* 0x00005e0016007a0c */ /* 0x000fe20003f66270 */
[----:B------:R-:W-:-:S08]  /*0180*/  CS2R R8, SRZ ;  /* 0x0000000000087805 */ /* 0x000fd0000001ff00 */
[----:B------:R0:W4:Y:S04]  /*0190*/  @!P2 LDG.E.EL.64 R2, [R10.64] ;  /* 0x000000040a02a981 */ /* 0x000128000c2e1b00 */
[----:B------:R0:W5:Y:S01]  /*01a0*/  @!P3 LDG.E.EL.64 R8, [R10.64] ;  /* 0x000000040a08b981 */ /* 0x000162000c2e1b00 */
[C---:B------:R-:W-:Y:S02]  /*01b0*/  IADD3 R0, R22.reuse, 0x200, RZ ;  /* 0x0000020016007810 */ /* 0x040fe40007ffe0ff */
[----:B------:R-:W-:-:S03]  /*01c0*/  IADD3 R12, R22, 0x201, RZ ;  /* 0x00000201160c7810 */ /* 0x000fc60007ffe0ff */
[----:B------:R-:W-:Y:S01]  /*01d0*/  IMAD.HI R13, R0, 0x79ed6cd5, RZ ;  /* 0x79ed6cd5000d7827 */ /* 0x000fe200078e02ff */
[----:B------:R-:W-:-:S04]  /*01e0*/  ISETP.GE.AND P3, PT, R12, c[0x0][0x178], PT ;  /* 0x00005e000c007a0c */ /* 0x000fc80003f66270 */
[----:B------:R-:W-:-:S04]  /*01f0*/  SHF.R.U32.HI R14, RZ, 0x1f, R13 ;  /* 0x0000001fff0e7819 */ /* 0x000fc8000001160d */
[----:B------:R-:W-:Y:S02]  /*0200*/  LEA.HI.SX32 R14, R13, R14, 0x14 ;  /* 0x0000000e0d0e7211 */ /* 0x000fe400078fa2ff */
[----:B------:R-:W-:-:S03]  /*0210*/  CS2R R12, SRZ ;  /* 0x00000000000c7805 */ /* 0x000fc6000001ff00 */
[----:B------:R-:W-:Y:S01]  /*0220*/  IMAD.WIDE R20, R14, R20, c[0x0][0x160] ;  /* 0x000058000e147625 */ /* 0x000fe200078e0214 */
[----:B------:R-:W-:-:S04]  /*0230*/  IADD3 R14, R22, 0x202, RZ ;  /* 0x00000202160e7810 */ /* 0x000fc80007ffe0ff */
[----:B------:R-:W5:Y:S01]  /*0240*/  @!P3 LDG.E.EL.64 R12, [R20.64] ;  /* 0x00000004140cb981 */ /* 0x000f62000c2e1b00 */
[----:B------:R-:W-:Y:S01]  /*0250*/  ISETP.GE.AND P4, PT, R14, c[0x0][0x178], PT ;  /* 0x00005e000e007a0c */ /* 0x000fe20003f86270 */
[----:B0-----:R-:W-:-:S12]  /*0260*/  CS2R R10, SRZ ;  /* 0x00000000000a7805 */ /* 0x001fd8000001ff00 */
[----:B------:R-:W5:Y:S01]  /*0270*/  @!P4 LDG.E.EL.64 R10, [R20.64] ;  /* 0x00000004140ac981 */ /* 0x000f62000c2e1b00 */
[----:B--2---:R-:W0:-:S06]  /*0280*/  DSETP.NAN.AND P5, PT, R6, R6, PT ;  /* 0x000000060600722a */ /* 0x004e0c0003fa8000 */
[----:B0-----:R-:W-:Y:S02]  /*0290*/  FSEL R15, R6, RZ, P5 ;  /* 0x000000ff060f7208 */ /* 0x001fe40002800000 */
[----:B------:R-:W-:Y:S01]  /*02a0*/  FSEL R17, R7, 3.140625, P5 ;  /* 0x4049000007117808 */ /* 0x000fe20002800000 */
[----:B------:R-:W0:-:S06]  /*02b0*/  DSETP.GEU.AND P5, PT, R6, 50, PT ;  /* 0x404900000600742a */ /* 0x000e0c0003fae000 */
[----:B0-----:R-:W-:Y:S02]  /*02c0*/  FSEL R6, R6, R15, !P5 ;  /* 0x0000000f06067208 */ /* 0x001fe40006800000 */
[----:B------:R-:W-:Y:S01]  /*02d0*/  FSEL R7, R7, R17, !P5 ;  /* 0x0000001107077208 */ /* 0x000fe20006800000 */
[----:B---3--:R-:W0:-:S06]  /*02e0*/  DSETP.NAN.AND P5, PT, R4, R4, PT ;  /* 0x000000040400722a */ /* 0x008e0c0003fa8000 */
[----:B0-----:R-:W-:Y:S02]  /*02f0*/  FSEL R15, R4, RZ, P5 ;  /* 0x000000ff040f7208 */ /* 0x001fe40002800000 */
[----:B------:R-:W-:Y:S01]  /*0300*/  FSEL R17, R5, 3.140625, P5 ;  /* 0x4049000005117808 */ /* 0x000fe20002800000 */
[----:B------:R-:W0:-:S06]  /*0310*/  DSETP.GEU.AND P5, PT, R4, 50, PT ;  /* 0x404900000400742a */ /* 0x000e0c0003fae000 */
[----:B0-----:R-:W-:Y:S02]  /*0320*/  FSEL R4, R4, R15, !P5 ;  /* 0x0000000f04047208 */ /* 0x001fe40006800000 */
[----:B------:R-:W-:Y:S01]  /*0330*/  FSEL R5, R5, R17, !P5 ;  /* 0x0000001105057208 */ /* 0x000fe20006800000 */
[----:B----4-:R-:W0:-:S06]  /*0340*/  DSETP.NAN.AND P5, PT, R2, R2, PT ;  /* 0x000000020200722a */ /* 0x010e0c0003fa8000 */
[----:B0-----:R-:W-:Y:S02]  /*0350*/  FSEL R15, R2, RZ, P5 ;  /* 0x000000ff020f7208 */ /* 0x001fe40002800000 */
[----:B------:R-:W-:Y:S01]  /*0360*/  FSEL R17, R3, 3.140625, P5 ;  /* 0x4049000003117808 */ /* 0x000fe20002800000 */
[----:B------:R-:W0:-:S06]  /*0370*/  DSETP.GEU.AND P5, PT, R2, 50, PT ;  /* 0x404900000200742a */ /* 0x000e0c0003fae000 */
[----:B0-----:R-:W-:Y:S02]  /*0380*/  FSEL R2, R2, R15, !P5 ;  /* 0x0000000f02027208 */ /* 0x001fe40006800000 */
[----:B------:R-:W-:Y:S01]  /*0390*/  FSEL R3, R3, R17, !P5 ;  /* 0x0000001103037208 */ /* 0x000fe20006800000 */
[----:B-----5:R-:W0:-:S06]  /*03a0*/  DSETP.NAN.AND P5, PT, R8, R8, PT ;  /* 0x000000080800722a */ /* 0x020e0c0003fa8000 */
[----:B0-----:R-:W-:Y:S01]  /*03b0*/  FSEL R19, R9, 3.140625, P5 ;  /* 0x4049000009137808 */ /* 0x001fe20002800000 */
[----:B------:R-:W0:-:S06]  /*03c0*/  DSETP.GEU.AND P5, PT, R8, 50, PT ;  /* 0x404900000800742a */ /* 0x000e0c0003fae000 */
[----:B0-----:R-:W-:Y:S01]  /*03d0*/  FSEL R19, R9, R19, !P5 ;  /* 0x0000001309137208 */ /* 0x001fe20006800000 */
[----:B------:R-:W0:-:S06]  /*03e0*/  DSETP.NAN.AND P5, PT, R8, R8, PT ;  /* 0x000000080800722a */ /* 0x000e0c0003fa8000 */
[----:B0-----:R-:W-:Y:S01]  /*03f0*/  FSEL R15, R8, RZ, P5 ;  /* 0x000000ff080f7208 */ /* 0x001fe20002800000 */
[----:B------:R-:W0:-:S06]  /*0400*/  DSETP.GEU.AND P5, PT, R8, 50, PT ;  /* 0x404900000800742a */ /* 0x000e0c0003fae000 */
[----:B0-----:R-:W-:Y:S01]  /*0410*/  FSEL R18, R8, R15, !P5 ;  /* 0x0000000f08127208 */ /* 0x001fe20006800000 */
[----:B------:R-:W0:-:S06]  /*0420*/  DSETP.NAN.AND P5, PT, R12, R12, PT ;  /* 0x0000000c0c00722a */ /* 0x000e0c0003fa8000 */
[----:B0-----:R-:W-:Y:S02]  /*0430*/  FSEL R9, R12, RZ, P5 ;  /* 0x000000ff0c097208 */ /* 0x001fe40002800000 */
[----:B------:R-:W-:Y:S01]  /*0440*/  FSEL R15, R13, 3.140625, P5 ;  /* 0x404900000d0f7808 */ /* 0x000fe20002800000 */
[----:B------:R-:W0:-:S06]  /*0450*/  DSETP.GEU.AND P5, PT, R12, 50, PT ;  /* 0x404900000c00742a */ /* 0x000e0c0003fae000 */
[----:B0-----:R-:W-:Y:S02]  /*0460*/  FSEL R12, R12, R9, !P5 ;  /* 0x000000090c0c7208 */ /* 0x001fe40006800000 */
[----:B------:R-:W-:Y:S01]  /*0470*/  FSEL R13, R13, R15, !P5 ;  /* 0x0000000f0d0d7208 */ /* 0x000fe20006800000 */
[----:B------:R-:W0:-:S06]  /*0480*/  DSETP.NAN.AND P5, PT, R10, R10, PT ;  /* 0x0000000a0a00722a */ /* 0x000e0c0003fa8000 */
[----:B0-----:R-:W-:Y:S02]  /*0490*/  FSEL R9, R10, RZ, P5 ;  /* 0x000000ff0a097208 */ /* 0x001fe40002800000 */
[----:B------:R-:W-:Y:S01]  /*04a0*/  FSEL R15, R11, 3.140625, P5 ;  /* 0x404900000b0f7808 */ /* 0x000fe20002800000 */
[----:B------:R-:W0:-:S06]  /*04b0*/  DSETP.GEU.AND P5, PT, R10, 50, PT ;  /* 0x404900000a00742a */ /* 0x000e0c0003fae000 */
[----:B0-----:R-:W-:Y:S02]  /*04c0*/  FSEL R8, R10, R9, !P5 ;  /* 0x000000090a087208 */ /* 0x001fe40006800000 */
[----:B------:R-:W-:Y:S02]  /*04d0*/  FSEL R9, R11, R15, !P5 ;  /* 0x0000000f0b097208 */ /* 0x000fe40006800000 */
[----:B------:R-:W-:Y:S01]  /*04e0*/  ISETP.GE.AND P5, PT, R0, c[0x0][0x178], PT ;  /* 0x00005e0000007a0c */ /* 0x000fe20003fa6270 */
[----:B------:R-:W-:-:S12]  /*04f0*/  CS2R R10, SRZ ;  /* 0x00000000000a7805 */ /* 0x000fd8000001ff00 */
[----:B------:R-:W2:Y:S01]  /*0500*/  @!P5 LDG.E.EL.64 R10, [R20.64] ;  /* 0x00000004140ad981 */ /* 0x000ea2000c2e1b00 */
[----:B------:R-:W-:Y:S02]  /*0510*/  IMAD.MOV.U32 R23, RZ, RZ, RZ ;  /* 0x000000ffff177224 */ /* 0x000fe400078e00ff */
[----:B------:R-:W-:Y:S01]  /*0520*/  IMAD.HI R14, R22, 0x2fa0be83, RZ ;  /* 0x2fa0be83160e7827 */ /* 0x000fe200078e02ff */
[----:B--2---:R-:W0:-:S06]  /*0530*/  DSETP.NAN.AND P6, PT, R10, R10, PT ;  /* 0x0000000a0a00722a */ /* 0x004e0c0003fc8000 */
[----:B0-----:R-:W-:Y:S02]  /*0540*/  FSEL R15, R10, RZ, P6 ;  /* 0x000000ff0a0f7208 */ /* 0x001fe40003000000 */
[----:B------:R-:W-:Y:S01]  /*0550*/  FSEL R17, R11, 3.140625, P6 ;  /* 0x404900000b117808 */ /* 0x000fe20003000000 */
[----:B------:R-:W0:-:S06]  /*0560*/  DSETP.GEU.AND P6, PT, R10, 50, PT ;  /* 0x404900000a00742a */ /* 0x000e0c0003fce000 */
[----:B0-----:R-:W-:Y:S02]  /*0570*/  FSEL R10, R10, R15, !P6 ;  /* 0x0000000f0a0a7208 */ /* 0x001fe40007000000 */
[----:B------:R-:W-:Y:S01]  /*0580*/  FSEL R11, R11, R17, !P6 ;  /* 0x000000110b0b7208 */ /* 0x000fe20007000000 */
[----:B------:R-:W-:Y:S01]  /*0590*/  IMAD.MOV.U32 R17, RZ, RZ, 0x4 ;  /* 0x00000004ff117424 */ /* 0x000fe200078e00ff */
[----:B------:R-:W-:-:S03]  /*05a0*/  ISETP.GE.AND P6, PT, R22, c[0x0][0x178], PT ;  /* 0x00005e0016007a0c */ /* 0x000fc60003fc6270 */
[----:B------:R-:W-:-:S10]  /*05b0*/  IMAD.WIDE R16, R22, R17, c[0x0][0x168] ;  /* 0x00005a0016107625 */ /* 0x000fd400078e0211 */
[----:B------:R-:W2:Y:S01]  /*05c0*/  @!P6 LDG.E R23, [R16.64] ;  /* 0x000000041017e981 */ /* 0x000ea2000c1e1900 */
[----:B------:R-:W-:Y:S01]  /*05d0*/  SHF.R.U32.HI R15, RZ, 0x1f, R14 ;  /* 0x0000001fff0f7819 */ /* 0x000fe2000001160e */
[----:B------:R-:W-:-:S03]  /*05e0*/  IMAD.MOV.U32 R30, RZ, RZ, RZ ;  /* 0x000000ffff1e7224 */ /* 0x000fc600078e00ff */
[----:B------:R-:W-:-:S03]  /*05f0*/  LEA.HI.SX32 R15, R14, R15, 0x1b ;  /* 0x0000000f0e0f7211 */ /* 0x000fc600078fdaff */
[----:B------:R-:W3:Y:S02]  /*0600*/  @!P1 LDG.E R30, [R16.64+0x4] ;  /* 0x00000404101e9981 */ /* 0x000ee4000c1e1900 */
[----:B------:R-:W-:-:S05]  /*0610*/  IMAD.HI R14, R15, 0x51eb851f, RZ ;  /* 0x51eb851f0f0e7827 */ /* 0x000fca00078e02ff */
[----:B------:R-:W-:-:S04]  /*0620*/  SHF.R.U32.HI R25, RZ, 0x1f, R14 ;  /* 0x0000001fff197819 */ /* 0x000fc8000001160e */
[----:B------:R-:W-:-:S05]  /*0630*/  LEA.HI.SX32 R14, R14, R25, 0x1c ;  /* 0x000000190e0e7211 */ /* 0x000fca00078fe2ff */
[----:B------:R-:W-:-:S06]  /*0640*/  IMAD R14, R14, -0x32, R15 ;  /* 0xffffffce0e0e7824 */ /* 0x000fcc00078e020f */
[----:B------:R-:W0:Y:S01]  /*0650*/  I2F.F64 R14, R14 ;  /* 0x0000000e000e7312 */ /* 0x000e220000201c00 */
[----:B------:R-:W-:Y:S01]  /*0660*/  CS2R R26, SRZ ;  /* 0x00000000001a7805 */ /* 0x000fe2000001ff00 */
[----:B------:R-:W-:-:S05]  /*0670*/  CS2R R24, SRZ ;  /* 0x0000000000187805 */ /* 0x000fca000001ff00 */
[----:B------:R-:W4:Y:S04]  /*0680*/  @!P0 LDG.E R26, [R16.64+0x8] ;  /* 0x00000804101a8981 */ /* 0x000f28000c1e1900 */
[----:B------:R4:W5:Y:S04]  /*0690*/  @!P2 LDG.E R25, [R16.64+0xc] ;  /* 0x00000c041019a981 */ /* 0x000968000c1e1900 */
[----:B------:R4:W3:Y:S01]  /*06a0*/  @!P3 LDG.E R24, [R16.64+0x804] ;  /* 0x000804041018b981 */ /* 0x0008e2000c1e1900 */
[----:B0-----:R0:W2:Y:S02]  /*06b0*/  DSETP.GT.AND P6, PT, R18, R14, PT ;  /* 0x0000000e1200722a */ /* 0x0010a40003fc4000 */
[----:B0-----:R-:W-:Y:S01]  /*06c0*/  CS2R R18, SRZ ;  /* 0x0000000000127805 */ /* 0x001fe2000001ff00 */
[----:B------:R-:W-:-:S06]  /*06d0*/  CS2R R28, SRZ ;  /* 0x00000000001c7805 */ /* 0x000fcc000001ff00 */
[----:B------:R4:W4:Y:S04]  /*06e0*/  @!P4 LDG.E R29, [R16.64+0x808] ;  /* 0x00080804101dc981 */ /* 0x000928000c1e1900 */
[----:B------:R4:W4:Y:S01]  /*06f0*/  @!P5 LDG.E R28, [R16.64+0x800] ;  /* 0x00080004101cd981 */ /* 0x000922000c1e1900 */
[----:B--2---:R-:W-:Y:S02]  /*0700*/  SEL R31, R23, RZ, P6 ;  /* 0x000000ff171f7207 */ /* 0x004fe40003000000 */
[----:B------:R-:W-:-:S04]  /*0710*/  IADD3 R23, R22, 0x203, RZ ;  /* 0x0000020316177810 */ /* 0x000fc80007ffe0ff */
[----:B------:R-:W-:-:S13]  /*0720*/  ISETP.GE.AND P6, PT, R23, c[0x0][0x178], PT ;  /* 0x00005e0017007a0c */ /* 0x000fda0003fc6270 */
[----:B------:R0:W2:Y:S04]  /*0730*/  @!P6 LDG.E.EL.64 R18, [R20.64] ;  /* 0x000000041412e981 */ /* 0x0000a8000c2e1b00 */
[----:B------:R4:W2:Y:S01]  /*0740*/  @!P6 LDG.E R27, [R16.64+0x80c] ;  /* 0x00080c04101be981 */ /* 0x0008a2000c1e1900 */
[----:B------:R-:W-:Y:S02]  /*0750*/  P2R R32, PR, RZ, 0x2 ;  /* 0x00000002ff207803 */ /* 0x000fe40000000000 */
[----:B------:R-:W-:Y:S01]  /*0760*/  ISETP.GE.AND P1, PT, R22, c[0x0][0x178], PT ;  /* 0x00005e0016007a0c */ /* 0x000fe20003f26270 */
[----:B------:R-:W-:Y:S02]  /*0770*/  IMAD.MOV.U32 R23, RZ, RZ, 0x4 ;  /* 0x00000004ff177424 */ /* 0x000fe400078e00ff */
[----:B------:R-:W-:-:S04]  /*0780*/  IMAD.HI R0, R0, 0x2fa0be83, RZ ;  /* 0x2fa0be8300007827 */ /* 0x000fc800078e02ff */
[----:B------:R-:W-:-:S06]  /*0790*/  IMAD.WIDE R22, R22, R23, c[0x0][0x170] ;  /* 0x00005c0016167625 */ /* 0x000fcc00078e0217 */
[----:B------:R1:W-:Y:S01]  /*07a0*/  @!P1 STG.E [R22.64], R31 ;  /* 0x0000001f16009986 */ /* 0x0003e2000c101904 */
[----:B------:R0:W3:Y:S02]  /*07b0*/  DSETP.GT.AND P1, PT, R6, R14, PT ;  /* 0x0000000e0600722a */ /* 0x0000e40003f24000 */
[----:B0-----:R-:W-:-:S04]  /*07c0*/  SHF.R.U32.HI R7, RZ, 0x1f, R0 ;  /* 0x0000001fff077819 */ /* 0x001fc80000011600 */
[----:B------:R-:W-:-:S05]  /*07d0*/  LEA.HI.SX32 R7, R0, R7, 0x1b ;  /* 0x0000000700077211 */ /* 0x000fca00078fdaff */
[----:B------:R-:W-:Y:S01]  /*07e0*/  IMAD.HI R0, R7, 0x51eb851f, RZ ;  /* 0x51eb851f07007827 */ /* 0x000fe200078e02ff */
[----:B---3--:R-:W-:-:S04]  /*07f0*/  SEL R33, R30, RZ, P1 ;  /* 0x000000ff1e217207 */ /* 0x008fc80000800000 */
[----:B------:R-:W-:Y:S02]  /*0800*/  SHF.R.U32.HI R21, RZ, 0x1f, R0 ;  /* 0x0000001fff157819 */ /* 0x000fe40000011600 */
[----:B------:R-:W-:Y:S02]  /*0810*/  ISETP.NE.AND P1, PT, R32, RZ, PT ;  /* 0x000000ff2000720c */ /* 0x000fe40003f25270 */
[----:B------:R-:W-:-:S05]  /*0820*/  LEA.HI.SX32 R0, R0, R21, 0x1c ;  /* 0x0000001500007211 */ /* 0x000fca00078fe2ff */
[----:B------:R-:W-:-:S06]  /*0830*/  IMAD R7, R0, -0x32, R7 ;  /* 0xffffffce00077824 */ /* 0x000fcc00078e0207 */
[----:B------:R-:W0:Y:S01]  /*0840*/  I2F.F64 R6, R7 ;  /* 0x0000000700067312 */ /* 0x000e220000201c00 */
[----:B------:R1:W-:Y:S01]  /*0850*/  @!P1 STG.E [R22.64+0x4], R33 ;  /* 0x0000042116009986 */ /* 0x0003e2000c101904 */
[----:B------:R-:W4:-:S06]  /*0860*/  DSETP.GT.AND P1, PT, R4, R14, PT ;  /* 0x0000000e0400722a */ /* 0x000f0c0003f24000 */
[----:B----4-:R-:W-:Y:S01]  /*0870*/  SEL R17, R26, RZ, P1 ;  /* 0x000000ff1a117207 */ /* 0x010fe20000800000 */
[----:B------:R-:W5:-:S04]  /*0880*/  DSETP.GT.AND P1, PT, R2, R14, PT ;  /* 0x0000000e0200722a */ /* 0x000f480003f24000 */
[----:B------:R1:W-:Y:S01]  /*0890*/  @!P0 STG.E [R22.64+0x8], R17 ;  /* 0x0000081116008986 */ /* 0x0003e2000c101904 */
[----:B0-----:R-:W0:Y:S01]  /*08a0*/  DSETP.GT.AND P0, PT, R12, R6, PT ;  /* 0x000000060c00722a */ /* 0x001e220003f04000 */
[----:B-----5:R-:W-:-:S05]  /*08b0*/  SEL R25, R25, RZ, P1 ;  /* 0x000000ff19197207 */ /* 0x020fca0000800000 */
[----:B0-----:R-:W-:Y:S01]  /*08c0*/  SEL R13, R24, RZ, P0 ;  /* 0x000000ff180d7207 */ /* 0x001fe20000000000 */
[----:B------:R1:W-:Y:S04]  /*08d0*/  @!P2 STG.E [R22.64+0xc], R25 ;  /* 0x00000c191600a986 */ /* 0x0003e8000c101904 */
[----:B------:R1:W-:Y:S01]  /*08e0*/  @!P3 STG.E [R22.64+0x804], R13 ;  /* 0x0008040d1600b986 */ /* 0x0003e2000c101904 */
[----:B--2---:R-:W0:-:S04]  /*08f0*/  DSETP.NAN.AND P1, PT, R18, R18, PT ;  /* 0x000000121200722a */ /* 0x004e080003f28000 */
[----:B------:R-:W2:Y:S02]  /*0900*/  DSETP.GEU.AND P0, PT, R18, 50, PT ;  /* 0x404900001200742a */ /* 0x000ea40003f0e000 */
[C---:B0-----:R-:W-:Y:S02]  /*0910*/  FSEL R3, R18.reuse, RZ, P1 ;  /* 0x000000ff12037208 */ /* 0x041fe40000800000 */
[C---:B------:R-:W-:Y:S01]  /*0920*/  FSEL R5, R19.reuse, 3.140625, P1 ;  /* 0x4049000013057808 */ /* 0x040fe20000800000 */
[--C-:B------:R-:W0:Y:S01]  /*0930*/  DSETP.GT.AND P1, PT, R8, R6.reuse, PT ;  /* 0x000000060800722a */ /* 0x100e220003f24000 */
[----:B--2---:R-:W-:Y:S02]  /*0940*/  FSEL R2, R18, R3, !P0 ;  /* 0x0000000312027208 */ /* 0x004fe40004000000 */
[----:B------:R-:W-:Y:S01]  /*0950*/  FSEL R3, R19, R5, !P0 ;  /* 0x0000000513037208 */ /* 0x000fe20004000000 */
[----:B------:R-:W2:Y:S02]  /*0960*/  DSETP.GT.AND P0, PT, R10, R6, PT ;  /* 0x000000060a00722a */ /* 0x000ea40003f04000 */
[----:B0-----:R-:W-:-:S03]  /*0970*/  SEL R29, R29, RZ, P1 ;  /* 0x000000ff1d1d7207 */ /* 0x001fc60000800000 */
[----:B------:R2:W0:Y:S02]  /*0980*/  DSETP.GT.AND P1, PT, R2, R6, PT ;  /* 0x000000060200722a */ /* 0x0004240003f24000 */
[----:B--2---:R-:W-:Y:S01]  /*0990*/  SEL R3, R28, RZ, P0 ;  /* 0x000000ff1c037207 */ /* 0x004fe20000000000 */
[----:B------:R1:W-:Y:S04]  /*09a0*/  @!P4 STG.E [R22.64+0x808], R29 ;  /* 0x0008081d1600c986 */ /* 0x0003e8000c101904 */
[----:B------:R1:W-:Y:S01]  /*09b0*/  @!P5 STG.E [R22.64+0x800], R3 ;  /* 0x000800031600d986 */ /* 0x0003e2000c101904 */
[----:B0-----:R-:W-:Y:S01]  /*09c0*/  SEL R27, R27, RZ, P1 ;  /* 0x000000ff1b1b7207 */ /* 0x001fe20000800000 */
[----:B------:R-:W-:Y:S06]  /*09d0*/  @P6 EXIT ;  /* 0x000000000000694d */ /* 0x000fec0003800000 */
[----:B------:R-:W-:Y:S01]  /*09e0*/  STG.E [R22.64+0x80c], R27 ;  /* 0x00080c1b16007986 */ /* 0x000fe2000c101904 */
[----:B------:R-:W-:Y:S05]  /*09f0*/  EXIT ;  /* 0x000000000000794d */ /* 0x000fea0003800000 */
.L_x_0:
[----:B------:R-:W-:-:S00]  /*0a00*/  BRA `(.L_x_0) ;  /* 0xfffffff000007947 */ /* 0x000fc0000383ffff */
[----:B------:R-:W-:-:S00]  /*0a10*/  NOP ;  /* 0x0000000000007918 */ /* 0x000fc00000000000 */
        /* <DEDUP_REMOVED lines=14> */
.L_x_1:
